	.headerflags	@"EF_CUDA_TEXMODE_UNIFIED EF_CUDA_64BIT_ADDRESS EF_CUDA_ACCELERATORS EF_CUDA_SM90 EF_CUDA_VIRTUAL_SM(EF_CUDA_SM90)"
	.elftype	@"ET_EXEC"


//--------------------- .nv.info                  --------------------------
	.section	.nv.info,"",@"SHT_CUDA_INFO"
	.align	4


	//----- nvinfo : EIATTR_REGCOUNT
	.align		4
        /*0000*/ 	.byte	0x04, 0x2f
        /*0002*/ 	.short	(.L_3 - .L_2)
	.align		4
.L_2:
        /*0004*/ 	.word	index@(triton_poi_fused__native_batch_norm_legit_no_training_23)
        /*0008*/ 	.word	0x00000012


	//----- nvinfo : EIATTR_MIN_STACK_SIZE
	.align		4
.L_3:
        /*000c*/ 	.byte	0x04, 0x12
        /*000e*/ 	.short	(.L_5 - .L_4)
	.align		4
.L_4:
        /*0010*/ 	.word	index@(triton_poi_fused__native_batch_norm_legit_no_training_23)
        /*0014*/ 	.word	0x00000000


	//----- nvinfo : EIATTR_FRAME_SIZE
	.align		4
.L_5:
        /*0018*/ 	.byte	0x04, 0x11
        /*001a*/ 	.short	(.L_7 - .L_6)
	.align		4
.L_6:
        /*001c*/ 	.word	index@(triton_poi_fused__native_batch_norm_legit_no_training_23)
        /*0020*/ 	.word	0x00000000


	//----- nvinfo : EIATTR_MIN_STACK_SIZE
	.align		4
.L_7:
        /*0024*/ 	.byte	0x04, 0x12
        /*0026*/ 	.short	(.L_9 - .L_8)
	.align		4
.L_8:
        /*0028*/ 	.word	index@(triton_poi_fused__native_batch_norm_legit_no_training_23)
        /*002c*/ 	.word	0x00000000
.L_9:


//--------------------- .nv.info.triton_poi_fused__native_batch_norm_legit_no_training_23 --------------------------
	.section	.nv.info.triton_poi_fused__native_batch_norm_legit_no_training_23,"",@"SHT_CUDA_INFO"
	.sectionflags	@""
	.align	4


	//----- nvinfo : EIATTR_CUDA_API_VERSION
	.align		4
        /*0000*/ 	.byte	0x04, 0x37
        /*0002*/ 	.short	(.L_11 - .L_10)
.L_10:
        /*0004*/ 	.word	0x0000007c


	//----- nvinfo : EIATTR_KPARAM_INFO
	.align		4
.L_11:
        /*0008*/ 	.byte	0x04, 0x17
        /*000a*/ 	.short	(.L_13 - .L_12)
.L_12:
        /*000c*/ 	.word	0x00000000
        /*0010*/ 	.short	0x0006
        /*0012*/ 	.short	0x0030
        /*0014*/ 	.byte	0x00, 0xf0, 0x11, 0x00


	//----- nvinfo : EIATTR_KPARAM_INFO
	.align		4
.L_13:
        /*0018*/ 	.byte	0x04, 0x17
        /*001a*/ 	.short	(.L_15 - .L_14)
.L_14:
        /*001c*/ 	.word	0x00000000
        /*0020*/ 	.short	0x0005
        /*0022*/ 	.short	0x0028
        /*0024*/ 	.byte	0x00, 0xf4, 0x21, 0x00


	//----- nvinfo : EIATTR_KPARAM_INFO
	.align		4
.L_15:
        /*0028*/ 	.byte	0x04, 0x17
        /*002a*/ 	.short	(.L_17 - .L_16)
.L_16:
        /*002c*/ 	.word	0x00000000
        /*0030*/ 	.short	0x0004
        /*0032*/ 	.short	0x0020
        /*0034*/ 	.byte	0x00, 0xf4, 0x21, 0x00


	//----- nvinfo : EIATTR_KPARAM_INFO
	.align		4
.L_17:
        /*0038*/ 	.byte	0x04, 0x17
        /*003a*/ 	.short	(.L_19 - .L_18)
.L_18:
        /*003c*/ 	.word	0x00000000
        /*0040*/ 	.short	0x0003
        /*0042*/ 	.short	0x0018
        /*0044*/ 	.byte	0x00, 0xf4, 0x21, 0x00


	//----- nvinfo : EIATTR_KPARAM_INFO
	.align		4
.L_19:
        /*0048*/ 	.byte	0x04, 0x17
        /*004a*/ 	.short	(.L_21 - .L_20)
.L_20:
        /*004c*/ 	.word	0x00000000
        /*0050*/ 	.short	0x0002
        /*0052*/ 	.short	0x0010
        /*0054*/ 	.byte	0x00, 0xf4, 0x21, 0x00


	//----- nvinfo : EIATTR_KPARAM_INFO
	.align		4
.L_21:
        /*0058*/ 	.byte	0x04, 0x17
        /*005a*/ 	.short	(.L_23 - .L_22)
.L_22:
        /*005c*/ 	.word	0x00000000
        /*0060*/ 	.short	0x0001
        /*0062*/ 	.short	0x0008
        /*0064*/ 	.byte	0x00, 0xf4, 0x21, 0x00


	//----- nvinfo : EIATTR_KPARAM_INFO
	.align		4
.L_23:
        /*0068*/ 	.byte	0x04, 0x17
        /*006a*/ 	.short	(.L_25 - .L_24)
.L_24:
        /*006c*/ 	.word	0x00000000
        /*0070*/ 	.short	0x0000
        /*0072*/ 	.short	0x0000
        /*0074*/ 	.byte	0x00, 0xf4, 0x21, 0x00


	//----- nvinfo : EIATTR_SPARSE_MMA_MASK
	.align		4
.L_25:
        /*0078*/ 	.byte	0x03, 0x50
        /*007a*/ 	.short	0x0000


	//----- nvinfo : EIATTR_MAXREG_COUNT
	.align		4
        /*007c*/ 	.byte	0x03, 0x1b
        /*007e*/ 	.short	0x00ff


	//----- nvinfo : EIATTR_EXIT_INSTR_OFFSETS
	.align		4
        /*0080*/ 	.byte	0x04, 0x1c
        /*0082*/ 	.short	(.L_27 - .L_26)


	//   ....[0]....
.L_26:
        /*0084*/ 	.word	0x00000310


	//   ....[1]....
        /*0088*/ 	.word	0x00000330


	//----- nvinfo : EIATTR_REQNTID
	.align		4
.L_27:
        /*008c*/ 	.byte	0x04, 0x10
        /*008e*/ 	.short	(.L_29 - .L_28)
.L_28:
        /*0090*/ 	.word	0x00000080
        /*0094*/ 	.word	0x00000001
        /*0098*/ 	.word	0x00000001


	//----- nvinfo : EIATTR_CBANK_PARAM_SIZE
	.align		4
.L_29:
        /*009c*/ 	.byte	0x03, 0x19
        /*009e*/ 	.short	0x0034


	//----- nvinfo : EIATTR_PARAM_CBANK
	.align		4
        /*00a0*/ 	.byte	0x04, 0x0a
        /*00a2*/ 	.short	(.L_31 - .L_30)
	.align		4
.L_30:
        /*00a4*/ 	.word	index@(.nv.constant0.triton_poi_fused__native_batch_norm_legit_no_training_23)
        /*00a8*/ 	.short	0x0210
        /*00aa*/ 	.short	0x0034


	//----- nvinfo : EIATTR_SW_WAR
	.align		4
.L_31:
        /*00ac*/ 	.byte	0x04, 0x36
        /*00ae*/ 	.short	(.L_33 - .L_32)
.L_32:
        /*00b0*/ 	.word	0x00000008
.L_33:


//--------------------- .nv.callgraph             --------------------------
	.section	.nv.callgraph,"",@"SHT_CUDA_CALLGRAPH"
	.align	4
	.sectionentsize	8
	.align		4
        /*0000*/ 	.word	0x00000000
	.align		4
        /*0004*/ 	.word	0xffffffff
	.align		4
        /*0008*/ 	.word	0x00000000
	.align		4
        /*000c*/ 	.word	0xfffffffe
	.align		4
        /*0010*/ 	.word	0x00000000
	.align		4
        /*0014*/ 	.word	0xfffffffd
	.align		4
        /*0018*/ 	.word	0x00000000
	.align		4
        /*001c*/ 	.word	0xfffffffc


//--------------------- .nv.constant4             --------------------------
	.section	.nv.constant4,"a",@progbits
	.align	8
	.align		8
.nv.constant4:
        /*0000*/ 	.dword	_$_str
	.align		8
        /*0008*/ 	.dword	_$_str_$_2


//--------------------- .text.triton_poi_fused__native_batch_norm_legit_no_training_23 --------------------------
	.section	.text.triton_poi_fused__native_batch_norm_legit_no_training_23,"ax",@progbits
	.align	128
        .global         triton_poi_fused__native_batch_norm_legit_no_training_23
        .type           triton_poi_fused__native_batch_norm_legit_no_training_23,@function
        .size           triton_poi_fused__native_batch_norm_legit_no_training_23,(.L_x_1 - triton_poi_fused__native_batch_norm_legit_no_training_23)
        .other          triton_poi_fused__native_batch_norm_legit_no_training_23,@"STO_CUDA_ENTRY STV_DEFAULT"
triton_poi_fused__native_batch_norm_legit_no_training_23:
.text.triton_poi_fused__native_batch_norm_legit_no_training_23:
[----:B------:R-:W0:Y:S01]  /*0000*/  LDC R1, c[0x0][0x28] ;  /* 0x00000a00ff017b82 */ /* 0x000e220000000800 */
[----:B------:R-:W1:Y:S07]  /*0010*/  S2R R0, SR_TID.X ;  /* 0x0000000000007919 */ /* 0x000e6e0000002100 */
[----:B------:R-:W2:Y:S01]  /*0020*/  LDC.64 R8, c[0x0][0x220] ;  /* 0x00008800ff087b82 */ /* 0x000ea20000000a00 */
[----:B------:R-:W-:Y:S01]  /*0030*/  HFMA2.MMA R14, -RZ, RZ, 0, 0 ;  /* 0x00000000ff0e7435 */ /* 0x000fe200000001ff */
[----:B------:R-:W-:Y:S01]  /*0040*/  ULDC.64 UR4, c[0x0][0x208] ;  /* 0x0000820000047ab9 */ /* 0x000fe20000000a00 */
[----:B------:R-:W3:Y:S05]  /*0050*/  S2R R3, SR_CTAID.X ;  /* 0x0000000000037919 */ /* 0x000eea0000002500 */
[----:B------:R-:W4:Y:S08]  /*0060*/  LDC.64 R4, c[0x0][0x210] ;  /* 0x00008400ff047b82 */ /* 0x000f300000000a00 */
[----:B------:R-:W5:Y:S08]  /*0070*/  LDC.64 R6, c[0x0][0x218] ;  /* 0x00008600ff067b82 */ /* 0x000f700000000a00 */
[----:B------:R-:W4:Y:S01]  /*0080*/  LDC.64 R10, c[0x0][0x228] ;  /* 0x00008a00ff0a7b82 */ /* 0x000f220000000a00 */
[----:B-1----:R-:W-:-:S07]  /*0090*/  LOP3.LUT R0, R0, 0x7f, RZ, 0xc0, !PT ;  /* 0x0000007f00007812 */ /* 0x002fce00078ec0ff */
[----:B------:R-:W1:Y:S01]  /*00a0*/  LDC.64 R12, c[0x0][0x230] ;  /* 0x00008c00ff0c7b82 */ /* 0x000e620000000a00 */
[----:B---3--:R-:W-:Y:S01]  /*00b0*/  SHF.R.S32.HI R2, RZ, 0x18, R3 ;  /* 0x00000018ff027819 */ /* 0x008fe20000011403 */
[----:B------:R-:W-:-:S03]  /*00c0*/  IMAD R0, R3, 0x80, R0 ;  /* 0x0000008003007824 */ /* 0x000fc600078e0200 */
[----:B------:R-:W-:Y:S02]  /*00d0*/  SGXT R3, R2, 0x1 ;  /* 0x000000010203781a */ /* 0x000fe40000000200 */
[----:B------:R-:W-:Y:S02]  /*00e0*/  ISETP.GE.AND P2, PT, R0, 0x800, PT ;  /* 0x000008000000780c */ /* 0x000fe40003f46270 */
[----:B------:R-:W-:-:S04]  /*00f0*/  LEA.HI R3, R3, R0, RZ, 0x2 ;  /* 0x0000000003037211 */ /* 0x000fc800078f10ff */
[--C-:B------:R-:W-:Y:S02]  /*0100*/  SHF.R.S32.HI R2, RZ, 0x2, R3.reuse ;  /* 0x00000002ff027819 */ /* 0x100fe40000011403 */
[----:B------:R-:W-:-:S04]  /*0110*/  SHF.R.S32.HI R3, RZ, 0x1f, R3 ;  /* 0x0000001fff037819 */ /* 0x000fc80000011403 */
[----:B------:R-:W-:-:S04]  /*0120*/  LEA.HI R3, R3, R2, RZ, 0x7 ;  /* 0x0000000203037211 */ /* 0x000fc800078f38ff */
[----:B------:R-:W-:-:S05]  /*0130*/  LOP3.LUT R3, R3, 0xffffff80, RZ, 0xc0, !PT ;  /* 0xffffff8003037812 */ /* 0x000fca00078ec0ff */
[----:B------:R-:W-:-:S04]  /*0140*/  IMAD.IADD R15, R2, 0x1, -R3 ;  /* 0x00000001020f7824 */ /* 0x000fc800078e0a03 */
[----:B--2---:R-:W-:-:S05]  /*0150*/  IMAD.WIDE R8, R15, 0x4, R8 ;  /* 0x000000040f087825 */ /* 0x004fca00078e0208 */
[----:B------:R2:W3:Y:S01]  /*0160*/  @!P2 LDG.E.EL R14, desc[UR4][R8.64] ;  /* 0x00000004080ea981 */ /* 0x0004e2000c2e1900 */
[----:B------:R-:W-:Y:S01]  /*0170*/  CS2R R2, SRZ ;  /* 0x0000000000027805 */ /* 0x000fe2000001ff00 */
[----:B----4-:R-:W-:-:S04]  /*0180*/  IMAD.WIDE R4, R0, 0x4, R4 ;  /* 0x0000000400047825 */ /* 0x010fc800078e0204 */
[C---:B-----5:R-:W-:Y:S01]  /*0190*/  IMAD.WIDE R6, R15.reuse, 0x4, R6 ;  /* 0x000000040f067825 */ /* 0x060fe200078e0206 */
[----:B------:R4:W5:Y:S03]  /*01a0*/  @!P2 LDG.E R2, desc[UR4][R4.64] ;  /* 0x000000040402a981 */ /* 0x000966000c1e1900 */
[C---:B0-2---:R-:W-:Y:S01]  /*01b0*/  IMAD.WIDE R8, R15.reuse, 0x4, R10 ;  /* 0x000000040f087825 */ /* 0x045fe200078e020a */
[----:B------:R0:W5:Y:S03]  /*01c0*/  @!P2 LDG.E.EL R3, desc[UR4][R6.64] ;  /* 0x000000040603a981 */ /* 0x000166000c2e1900 */
[----:B-1----:R-:W-:Y:S01]  /*01d0*/  IMAD.WIDE R10, R15, 0x4, R12 ;  /* 0x000000040f0a7825 */ /* 0x002fe200078e020c */
[----:B------:R-:W-:Y:S01]  /*01e0*/  CS2R R12, SRZ ;  /* 0x00000000000c7805 */ /* 0x000fe2000001ff00 */
[----:B----4-:R-:W1:Y:S05]  /*01f0*/  LDC.64 R4, c[0x0][0x238] ;  /* 0x00008e00ff047b82 */ /* 0x010e6a0000000a00 */
[----:B------:R-:W2:Y:S04]  /*0200*/  @!P2 LDG.E.EL R12, desc[UR4][R8.64] ;  /* 0x00000004080ca981 */ /* 0x000ea8000c2e1900 */
[----:B------:R-:W2:Y:S01]  /*0210*/  @!P2 LDG.E.EL R13, desc[UR4][R10.64] ;  /* 0x000000040a0da981 */ /* 0x000ea2000c2e1900 */
[----:B0-----:R-:W-:Y:S01]  /*0220*/  MOV R6, 0x3e800000 ;  /* 0x3e80000000067802 */ /* 0x001fe20000000f00 */
[----:B---3--:R-:W-:-:S04]  /*0230*/  FADD R14, R14, 9.9999997473787516356e-06 ;  /* 0x3727c5ac0e0e7421 */ /* 0x008fc80000000000 */
[----:B------:R-:W0:Y:S01]  /*0240*/  MUFU.SQRT R15, R14 ;  /* 0x0000000e000f7308 */ /* 0x000e220000002000 */
[----:B-----5:R-:W-:Y:S01]  /*0250*/  FADD R2, -R3, R2 ;  /* 0x0000000203027221 */ /* 0x020fe20000000100 */
[C---:B0-----:R-:W-:Y:S02]  /*0260*/  FSETP.GT.AND P0, PT, R15.reuse, 8.50705917302346158658e+37, PT ;  /* 0x7e8000000f00780b */ /* 0x041fe40003f04000 */
[----:B------:R-:W-:Y:S02]  /*0270*/  FSETP.GEU.AND P1, PT, R15, 1.175494350822287508e-38, PT ;  /* 0x008000000f00780b */ /* 0x000fe40003f2e000 */
[----:B------:R-:W-:-:S09]  /*0280*/  FSEL R6, R6, 1, P0 ;  /* 0x3f80000006067808 */ /* 0x000fd20000000000 */
[----:B------:R-:W-:Y:S02]  /*0290*/  @P0 FMUL R15, R15, 0.25 ;  /* 0x3e8000000f0f0820 */ /* 0x000fe40000400000 */
[----:B------:R-:W-:Y:S02]  /*02a0*/  @!P1 FMUL R6, R6, 16777216 ;  /* 0x4b80000006069820 */ /* 0x000fe40000400000 */
[----:B------:R-:W-:-:S06]  /*02b0*/  @!P1 FMUL R15, R15, 16777216 ;  /* 0x4b8000000f0f9820 */ /* 0x000fcc0000400000 */
[----:B------:R-:W0:Y:S02]  /*02c0*/  MUFU.RCP R15, R15 ;  /* 0x0000000f000f7308 */ /* 0x000e240000001000 */
[----:B0-----:R-:W-:-:S04]  /*02d0*/  FMUL R3, R15, R6 ;  /* 0x000000060f037220 */ /* 0x001fc80000400000 */
[----:B------:R-:W-:Y:S01]  /*02e0*/  FMUL R6, R2, R3 ;  /* 0x0000000302067220 */ /* 0x000fe20000400000 */
[----:B-1----:R-:W-:-:S04]  /*02f0*/  IMAD.WIDE R2, R0, 0x4, R4 ;  /* 0x0000000400027825 */ /* 0x002fc800078e0204 */
[----:B--2---:R-:W-:Y:S01]  /*0300*/  FFMA R13, R6, R12, R13 ;  /* 0x0000000c060d7223 */ /* 0x004fe2000000000d */
[----:B------:R-:W-:Y:S06]  /*0310*/  @P2 EXIT ;  /* 0x000000000000294d */ /* 0x000fec0003800000 */
[----:B------:R-:W-:Y:S01]  /*0320*/  STG.E desc[UR4][R2.64], R13 ;  /* 0x0000000d02007986 */ /* 0x000fe2000c101904 */
[----:B------:R-:W-:Y:S05]  /*0330*/  EXIT ;  /* 0x000000000000794d */ /* 0x000fea0003800000 */
.L_x_0:
[----:B------:R-:W-:-:S00]  /*0340*/  BRA `(.L_x_0) ;  /* 0xfffffffc00fc7947 */ /* 0x000fc0000383ffff */
[----:B------:R-:W-:-:S00]  /*0350*/  NOP ;  /* 0x0000000000007918 */ /* 0x000fc00000000000 */
        /* <DEDUP_REMOVED lines=10> */
.L_x_1:


//--------------------- .nv.global.init           --------------------------
	.section	.nv.global.init,"aw",@progbits
.nv.global.init:
	.type		_$_str,@object
	.size		_$_str,(_$_str_$_2 - _$_str)
_$_str:
        /*0000*/ 	.byte	0x5f, 0x5f, 0x43, 0x55, 0x44, 0x41, 0x5f, 0x46, 0x54, 0x5a, 0x00
	.type		_$_str_$_2,@object
	.size		_$_str_$_2,(.L_1 - _$_str_$_2)
_$_str_$_2:
        /*000b*/ 	.byte	0x5f, 0x5f, 0x43, 0x55, 0x44, 0x41, 0x5f, 0x50, 0x52, 0x45, 0x43, 0x5f, 0x53, 0x51, 0x52, 0x54
        /*001b*/ 	.byte	0x00
.L_1:


//--------------------- .nv.constant0.triton_poi_fused__native_batch_norm_legit_no_training_23 --------------------------
	.section	.nv.constant0.triton_poi_fused__native_batch_norm_legit_no_training_23,"a",@progbits
	.sectionflags	@""
	.align	4
.nv.constant0.triton_poi_fused__native_batch_norm_legit_no_training_23:
	.zero		580
